	.headerflags	@"EF_CUDA_TEXMODE_UNIFIED EF_CUDA_64BIT_ADDRESS EF_CUDA_ACCELERATORS EF_CUDA_SM90 EF_CUDA_VIRTUAL_SM(EF_CUDA_SM90)"
	.elftype	@"ET_EXEC"


//--------------------- .nv.info                  --------------------------
	.section	.nv.info,"",@"SHT_CUDA_INFO"
	.align	4


	//----- nvinfo : EIATTR_REGCOUNT
	.align		4
        /*0000*/ 	.byte	0x04, 0x2f
        /*0002*/ 	.short	(.L_3 - .L_2)
	.align		4
.L_2:
        /*0004*/ 	.word	index@(triton_poi_fused__native_batch_norm_legit_no_training_add_leaky_relu_10)
        /*0008*/ 	.word	0x0000001e


	//----- nvinfo : EIATTR_MIN_STACK_SIZE
	.align		4
.L_3:
        /*000c*/ 	.byte	0x04, 0x12
        /*000e*/ 	.short	(.L_5 - .L_4)
	.align		4
.L_4:
        /*0010*/ 	.word	index@(triton_poi_fused__native_batch_norm_legit_no_training_add_leaky_relu_10)
        /*0014*/ 	.word	0x00000000


	//----- nvinfo : EIATTR_FRAME_SIZE
	.align		4
.L_5:
        /*0018*/ 	.byte	0x04, 0x11
        /*001a*/ 	.short	(.L_7 - .L_6)
	.align		4
.L_6:
        /*001c*/ 	.word	index@(triton_poi_fused__native_batch_norm_legit_no_training_add_leaky_relu_10)
        /*0020*/ 	.word	0x00000000


	//----- nvinfo : EIATTR_MIN_STACK_SIZE
	.align		4
.L_7:
        /*0024*/ 	.byte	0x04, 0x12
        /*0026*/ 	.short	(.L_9 - .L_8)
	.align		4
.L_8:
        /*0028*/ 	.word	index@(triton_poi_fused__native_batch_norm_legit_no_training_add_leaky_relu_10)
        /*002c*/ 	.word	0x00000000
.L_9:


//--------------------- .nv.info.triton_poi_fused__native_batch_norm_legit_no_training_add_leaky_relu_10 --------------------------
	.section	.nv.info.triton_poi_fused__native_batch_norm_legit_no_training_add_leaky_relu_10,"",@"SHT_CUDA_INFO"
	.sectionflags	@""
	.align	4


	//----- nvinfo : EIATTR_CUDA_API_VERSION
	.align		4
        /*0000*/ 	.byte	0x04, 0x37
        /*0002*/ 	.short	(.L_11 - .L_10)
.L_10:
        /*0004*/ 	.word	0x0000007c


	//----- nvinfo : EIATTR_KPARAM_INFO
	.align		4
.L_11:
        /*0008*/ 	.byte	0x04, 0x17
        /*000a*/ 	.short	(.L_13 - .L_12)
.L_12:
        /*000c*/ 	.word	0x00000000
        /*0010*/ 	.short	0x000b
        /*0012*/ 	.short	0x0058
        /*0014*/ 	.byte	0x00, 0xf0, 0x11, 0x00


	//----- nvinfo : EIATTR_KPARAM_INFO
	.align		4
.L_13:
        /*0018*/ 	.byte	0x04, 0x17
        /*001a*/ 	.short	(.L_15 - .L_14)
.L_14:
        /*001c*/ 	.word	0x00000000
        /*0020*/ 	.short	0x000a
        /*0022*/ 	.short	0x0050
        /*0024*/ 	.byte	0x00, 0xf4, 0x21, 0x00


	//----- nvinfo : EIATTR_KPARAM_INFO
	.align		4
.L_15:
        /*0028*/ 	.byte	0x04, 0x17
        /*002a*/ 	.short	(.L_17 - .L_16)
.L_16:
        /*002c*/ 	.word	0x00000000
        /*0030*/ 	.short	0x0009
        /*0032*/ 	.short	0x0048
        /*0034*/ 	.byte	0x00, 0xf4, 0x21, 0x00


	//----- nvinfo : EIATTR_KPARAM_INFO
	.align		4
.L_17:
        /*0038*/ 	.byte	0x04, 0x17
        /*003a*/ 	.short	(.L_19 - .L_18)
.L_18:
        /*003c*/ 	.word	0x00000000
        /*0040*/ 	.short	0x0008
        /*0042*/ 	.short	0x0040
        /*0044*/ 	.byte	0x00, 0xf4, 0x21, 0x00


	//----- nvinfo : EIATTR_KPARAM_INFO
	.align		4
.L_19:
        /*0048*/ 	.byte	0x04, 0x17
        /*004a*/ 	.short	(.L_21 - .L_20)
.L_20:
        /*004c*/ 	.word	0x00000000
        /*0050*/ 	.short	0x0007
        /*0052*/ 	.short	0x0038
        /*0054*/ 	.byte	0x00, 0xf4, 0x21, 0x00


	//----- nvinfo : EIATTR_KPARAM_INFO
	.align		4
.L_21:
        /*0058*/ 	.byte	0x04, 0x17
        /*005a*/ 	.short	(.L_23 - .L_22)
.L_22:
        /*005c*/ 	.word	0x00000000
        /*0060*/ 	.short	0x0006
        /*0062*/ 	.short	0x0030
        /*0064*/ 	.byte	0x00, 0xf4, 0x21, 0x00


	//----- nvinfo : EIATTR_KPARAM_INFO
	.align		4
.L_23:
        /*0068*/ 	.byte	0x04, 0x17
        /*006a*/ 	.short	(.L_25 - .L_24)
.L_24:
        /*006c*/ 	.word	0x00000000
        /*0070*/ 	.short	0x0005
        /*0072*/ 	.short	0x0028
        /*0074*/ 	.byte	0x00, 0xf4, 0x21, 0x00


	//----- nvinfo : EIATTR_KPARAM_INFO
	.align		4
.L_25:
        /*0078*/ 	.byte	0x04, 0x17
        /*007a*/ 	.short	(.L_27 - .L_26)
.L_26:
        /*007c*/ 	.word	0x00000000
        /*0080*/ 	.short	0x0004
        /*0082*/ 	.short	0x0020
        /*0084*/ 	.byte	0x00, 0xf4, 0x21, 0x00


	//----- nvinfo : EIATTR_KPARAM_INFO
	.align		4
.L_27:
        /*0088*/ 	.byte	0x04, 0x17
        /*008a*/ 	.short	(.L_29 - .L_28)
.L_28:
        /*008c*/ 	.word	0x00000000
        /*0090*/ 	.short	0x0003
        /*0092*/ 	.short	0x0018
        /*0094*/ 	.byte	0x00, 0xf4, 0x21, 0x00


	//----- nvinfo : EIATTR_KPARAM_INFO
	.align		4
.L_29:
        /*0098*/ 	.byte	0x04, 0x17
        /*009a*/ 	.short	(.L_31 - .L_30)
.L_30:
        /*009c*/ 	.word	0x00000000
        /*00a0*/ 	.short	0x0002
        /*00a2*/ 	.short	0x0010
        /*00a4*/ 	.byte	0x00, 0xf4, 0x21, 0x00


	//----- nvinfo : EIATTR_KPARAM_INFO
	.align		4
.L_31:
        /*00a8*/ 	.byte	0x04, 0x17
        /*00aa*/ 	.short	(.L_33 - .L_32)
.L_32:
        /*00ac*/ 	.word	0x00000000
        /*00b0*/ 	.short	0x0001
        /*00b2*/ 	.short	0x0008
        /*00b4*/ 	.byte	0x00, 0xf4, 0x21, 0x00


	//----- nvinfo : EIATTR_KPARAM_INFO
	.align		4
.L_33:
        /*00b8*/ 	.byte	0x04, 0x17
        /*00ba*/ 	.short	(.L_35 - .L_34)
.L_34:
        /*00bc*/ 	.word	0x00000000
        /*00c0*/ 	.short	0x0000
        /*00c2*/ 	.short	0x0000
        /*00c4*/ 	.byte	0x00, 0xf4, 0x21, 0x00


	//----- nvinfo : EIATTR_SPARSE_MMA_MASK
	.align		4
.L_35:
        /*00c8*/ 	.byte	0x03, 0x50
        /*00ca*/ 	.short	0x0000


	//----- nvinfo : EIATTR_MAXREG_COUNT
	.align		4
        /*00cc*/ 	.byte	0x03, 0x1b
        /*00ce*/ 	.short	0x00ff


	//----- nvinfo : EIATTR_EXIT_INSTR_OFFSETS
	.align		4
        /*00d0*/ 	.byte	0x04, 0x1c
        /*00d2*/ 	.short	(.L_37 - .L_36)


	//   ....[0]....
.L_36:
        /*00d4*/ 	.word	0x00000680


	//----- nvinfo : EIATTR_REQNTID
	.align		4
.L_37:
        /*00d8*/ 	.byte	0x04, 0x10
        /*00da*/ 	.short	(.L_39 - .L_38)
.L_38:
        /*00dc*/ 	.word	0x00000100
        /*00e0*/ 	.word	0x00000001
        /*00e4*/ 	.word	0x00000001


	//----- nvinfo : EIATTR_CBANK_PARAM_SIZE
	.align		4
.L_39:
        /*00e8*/ 	.byte	0x03, 0x19
        /*00ea*/ 	.short	0x005c


	//----- nvinfo : EIATTR_PARAM_CBANK
	.align		4
        /*00ec*/ 	.byte	0x04, 0x0a
        /*00ee*/ 	.short	(.L_41 - .L_40)
	.align		4
.L_40:
        /*00f0*/ 	.word	index@(.nv.constant0.triton_poi_fused__native_batch_norm_legit_no_training_add_leaky_relu_10)
        /*00f4*/ 	.short	0x0210
        /*00f6*/ 	.short	0x005c


	//----- nvinfo : EIATTR_SW_WAR
	.align		4
.L_41:
        /*00f8*/ 	.byte	0x04, 0x36
        /*00fa*/ 	.short	(.L_43 - .L_42)
.L_42:
        /*00fc*/ 	.word	0x00000008
.L_43:


//--------------------- .nv.callgraph             --------------------------
	.section	.nv.callgraph,"",@"SHT_CUDA_CALLGRAPH"
	.align	4
	.sectionentsize	8
	.align		4
        /*0000*/ 	.word	0x00000000
	.align		4
        /*0004*/ 	.word	0xffffffff
	.align		4
        /*0008*/ 	.word	0x00000000
	.align		4
        /*000c*/ 	.word	0xfffffffe
	.align		4
        /*0010*/ 	.word	0x00000000
	.align		4
        /*0014*/ 	.word	0xfffffffd
	.align		4
        /*0018*/ 	.word	0x00000000
	.align		4
        /*001c*/ 	.word	0xfffffffc


//--------------------- .nv.constant4             --------------------------
	.section	.nv.constant4,"a",@progbits
	.align	8
	.align		8
.nv.constant4:
        /*0000*/ 	.dword	_$_str
	.align		8
        /*0008*/ 	.dword	_$_str_$_2


//--------------------- .text.triton_poi_fused__native_batch_norm_legit_no_training_add_leaky_relu_10 --------------------------
	.section	.text.triton_poi_fused__native_batch_norm_legit_no_training_add_leaky_relu_10,"ax",@progbits
	.align	128
        .global         triton_poi_fused__native_batch_norm_legit_no_training_add_leaky_relu_10
        .type           triton_poi_fused__native_batch_norm_legit_no_training_add_leaky_relu_10,@function
        .size           triton_poi_fused__native_batch_norm_legit_no_training_add_leaky_relu_10,(.L_x_1 - triton_poi_fused__native_batch_norm_legit_no_training_add_leaky_relu_10)
        .other          triton_poi_fused__native_batch_norm_legit_no_training_add_leaky_relu_10,@"STO_CUDA_ENTRY STV_DEFAULT"
triton_poi_fused__native_batch_norm_legit_no_training_add_leaky_relu_10:
.text.triton_poi_fused__native_batch_norm_legit_no_training_add_leaky_relu_10:
[----:B------:R-:W-:Y:S01]  /*0000*/  LDC R1, c[0x0][0x28] ;  /* 0x00000a00ff017b82 */ /* 0x000fe20000000800 */
[----:B------:R-:W1:Y:S07]  /*0010*/  S2R R0, SR_TID.X ;  /* 0x0000000000007919 */ /* 0x000e6e0000002100 */
[----:B------:R-:W2:Y:S01]  /*0020*/  LDC.64 R4, c[0x0][0x228] ;  /* 0x00008a00ff047b82 */ /* 0x000ea20000000a00 */
[----:B------:R-:W-:Y:S01]  /*0030*/  ULDC.64 UR4, c[0x0][0x208] ;  /* 0x0000820000047ab9 */ /* 0x000fe20000000a00 */
[----:B------:R-:W3:Y:S06]  /*0040*/  S2R R7, SR_CTAID.X ;  /* 0x0000000000077919 */ /* 0x000eec0000002500 */
[----:B------:R-:W4:Y:S08]  /*0050*/  LDC.64 R8, c[0x0][0x220] ;  /* 0x00008800ff087b82 */ /* 0x000f300000000a00 */
[----:B------:R-:W5:Y:S08]  /*0060*/  LDC.64 R10, c[0x0][0x240] ;  /* 0x00009000ff0a7b82 */ /* 0x000f700000000a00 */
[----:B------:R-:W4:Y:S01]  /*0070*/  LDC.64 R12, c[0x0][0x248] ;  /* 0x00009200ff0c7b82 */ /* 0x000f220000000a00 */
[----:B-1----:R-:W-:-:S07]  /*0080*/  SHF.L.U32 R0, R0, 0x1, RZ ;  /* 0x0000000100007819 */ /* 0x002fce00000006ff */
[----:B------:R-:W1:Y:S01]  /*0090*/  LDC.64 R22, c[0x0][0x230] ;  /* 0x00008c00ff167b82 */ /* 0x000e620000000a00 */
[----:B---3--:R-:W-:Y:S02]  /*00a0*/  SHF.R.S32.HI R3, RZ, 0x16, R7 ;  /* 0x00000016ff037819 */ /* 0x008fe40000011407 */
[----:B------:R-:W-:Y:S02]  /*00b0*/  LOP3.LUT R0, R0, 0x1fe, RZ, 0xc0, !PT ;  /* 0x000001fe00007812 */ /* 0x000fe400078ec0ff */
[----:B------:R-:W-:-:S03]  /*00c0*/  SGXT R3, R3, 0x1 ;  /* 0x000000010303781a */ /* 0x000fc60000000200 */
[----:B------:R-:W3:Y:S01]  /*00d0*/  LDC.64 R20, c[0x0][0x238] ;  /* 0x00008e00ff147b82 */ /* 0x000ee20000000a00 */
[----:B------:R-:W-:-:S04]  /*00e0*/  LEA R0, R7, R0, 0x9 ;  /* 0x0000000007007211 */ /* 0x000fc800078e48ff */
[----:B------:R-:W-:-:S03]  /*00f0*/  LEA.HI R3, R3, R0, RZ, 0x6 ;  /* 0x0000000003037211 */ /* 0x000fc600078f30ff */
[----:B------:R-:W1:Y:S01]  /*0100*/  LDC.64 R6, c[0x0][0x250] ;  /* 0x00009400ff067b82 */ /* 0x000e620000000a00 */
[----:B------:R-:W-:-:S04]  /*0110*/  LOP3.LUT R3, R3, 0xffffffc0, RZ, 0xc0, !PT ;  /* 0xffffffc003037812 */ /* 0x000fc800078ec0ff */
[----:B------:R-:W-:-:S03]  /*0120*/  IADD3 R17, R0, -R3, RZ ;  /* 0x8000000300117210 */ /* 0x000fc60007ffe0ff */
[----:B------:R-:W3:Y:S02]  /*0130*/  LDC.64 R2, c[0x0][0x218] ;  /* 0x00008600ff027b82 */ /* 0x000ee40000000a00 */
[----:B--2---:R-:W-:-:S06]  /*0140*/  IMAD.WIDE R4, R17, 0x4, R4 ;  /* 0x0000000411047825 */ /* 0x004fcc00078e0204 */
[----:B------:R-:W2:Y:S01]  /*0150*/  LDG.E.EL.64 R4, desc[UR4][R4.64] ;  /* 0x0000000404047981 */ /* 0x000ea2000c2e1b00 */
[----:B------:R-:W5:Y:S01]  /*0160*/  LDC.64 R18, c[0x0][0x258] ;  /* 0x00009600ff127b82 */ /* 0x000f620000000a00 */
[----:B01----:R-:W-:-:S07]  /*0170*/  IMAD.WIDE R6, R17, 0x4, R6 ;  /* 0x0000000411067825 */ /* 0x003fce00078e0206 */
[----:B------:R-:W0:Y:S01]  /*0180*/  LDC.64 R14, c[0x0][0x260] ;  /* 0x00009800ff0e7b82 */ /* 0x000e220000000a00 */
[----:B------:R-:W2:Y:S01]  /*0190*/  LDG.E.EL.64 R6, desc[UR4][R6.64] ;  /* 0x0000000406067981 */ /* 0x000ea2000c2e1b00 */
[----:B----4-:R-:W-:-:S04]  /*01a0*/  IMAD.WIDE R8, R17, 0x4, R8 ;  /* 0x0000000411087825 */ /* 0x010fc800078e0208 */
[C---:B---3--:R-:W-:Y:S02]  /*01b0*/  IMAD.WIDE R2, R0.reuse, 0x4, R2 ;  /* 0x0000000400027825 */ /* 0x048fe400078e0202 */
[----:B------:R-:W3:Y:S02]  /*01c0*/  LDG.E.EL.64 R8, desc[UR4][R8.64] ;  /* 0x0000000408087981 */ /* 0x000ee4000c2e1b00 */
[----:B-----5:R-:W-:Y:S02]  /*01d0*/  IMAD.WIDE R10, R0, 0x4, R10 ;  /* 0x00000004000a7825 */ /* 0x020fe400078e020a */
[----:B------:R-:W3:Y:S02]  /*01e0*/  LDG.E.64 R2, desc[UR4][R2.64] ;  /* 0x0000000402027981 */ /* 0x000ee4000c1e1b00 */
[C---:B------:R-:W-:Y:S02]  /*01f0*/  IMAD.WIDE R12, R17.reuse, 0x4, R12 ;  /* 0x00000004110c7825 */ /* 0x040fe400078e020c */
[----:B------:R-:W4:Y:S02]  /*0200*/  LDG.E.64 R10, desc[UR4][R10.64] ;  /* 0x000000040a0a7981 */ /* 0x000f24000c1e1b00 */
[----:B------:R-:W-:-:S02]  /*0210*/  IMAD.WIDE R24, R17, 0x4, R22 ;  /* 0x0000000411187825 */ /* 0x000fc400078e0216 */
[----:B------:R-:W4:Y:S02]  /*0220*/  LDG.E.EL.64 R12, desc[UR4][R12.64] ;  /* 0x000000040c0c7981 */ /* 0x000f24000c2e1b00 */
[----:B------:R-:W-:-:S04]  /*0230*/  IMAD.WIDE R22, R17, 0x4, R20 ;  /* 0x0000000411167825 */ /* 0x000fc800078e0214 */
[----:B------:R-:W-:-:S04]  /*0240*/  IMAD.WIDE R20, R17, 0x4, R18 ;  /* 0x0000000411147825 */ /* 0x000fc800078e0212 */
[----:B0-----:R-:W-:Y:S02]  /*0250*/  IMAD.WIDE R18, R17, 0x4, R14 ;  /* 0x0000000411127825 */ /* 0x001fe400078e020e */
[----:B------:R-:W5:Y:S04]  /*0260*/  LDG.E.EL.64 R14, desc[UR4][R24.64] ;  /* 0x00000004180e7981 */ /* 0x000f68000c2e1b00 */
[----:B------:R0:W5:Y:S04]  /*0270*/  LDG.E.EL.64 R16, desc[UR4][R22.64] ;  /* 0x0000000416107981 */ /* 0x000168000c2e1b00 */
[----:B------:R-:W3:Y:S04]  /*0280*/  LDG.E.EL.64 R20, desc[UR4][R20.64] ;  /* 0x0000000414147981 */ /* 0x000ee8000c2e1b00 */
[----:B------:R-:W3:Y:S01]  /*0290*/  LDG.E.EL.64 R18, desc[UR4][R18.64] ;  /* 0x0000000412127981 */ /* 0x000ee2000c2e1b00 */
[----:B0-----:R-:W-:Y:S01]  /*02a0*/  HFMA2.MMA R23, -RZ, RZ, 1.625, 0 ;  /* 0x3e800000ff177435 */ /* 0x001fe200000001ff */
[----:B--2---:R-:W-:-:S04]  /*02b0*/  FADD R4, R4, 9.9999997473787516356e-06 ;  /* 0x3727c5ac04047421 */ /* 0x004fc80000000000 */
[----:B------:R-:W0:Y:S01]  /*02c0*/  MUFU.SQRT R26, R4 ;  /* 0x00000004001a7308 */ /* 0x000e220000002000 */
[----:B------:R-:W-:Y:S01]  /*02d0*/  FADD R5, R5, 9.9999997473787516356e-06 ;  /* 0x3727c5ac05057421 */ /* 0x000fe20000000000 */
[----:B------:R-:W-:Y:S01]  /*02e0*/  FADD R7, R7, 9.9999997473787516356e-06 ;  /* 0x3727c5ac07077421 */ /* 0x000fe20000000000 */
[----:B------:R-:W-:-:S05]  /*02f0*/  FADD R6, R6, 9.9999997473787516356e-06 ;  /* 0x3727c5ac06067421 */ /* 0x000fca0000000000 */
[----:B------:R-:W1:Y:S01]  /*0300*/  MUFU.SQRT R22, R7 ;  /* 0x0000000700167308 */ /* 0x000e620000002000 */
[----:B0-----:R-:W-:-:S07]  /*0310*/  FSETP.GT.AND P6, PT, R26, 8.50705917302346158658e+37, PT ;  /* 0x7e8000001a00780b */ /* 0x001fce0003fc4000 */
[----:B------:R-:W0:Y:S08]  /*0320*/  MUFU.SQRT R5, R5 ;  /* 0x0000000500057308 */ /* 0x000e300000002000 */
[----:B------:R-:W2:Y:S01]  /*0330*/  MUFU.SQRT R27, R6 ;  /* 0x00000006001b7308 */ /* 0x000ea20000002000 */
[----:B-1----:R-:W-:Y:S02]  /*0340*/  FSETP.GT.AND P2, PT, R22, 8.50705917302346158658e+37, PT ;  /* 0x7e8000001600780b */ /* 0x002fe40003f44000 */
[C---:B------:R-:W-:Y:S01]  /*0350*/  FSETP.GEU.AND P4, PT, R26.reuse, 1.175494350822287508e-38, PT ;  /* 0x008000001a00780b */ /* 0x040fe20003f8e000 */
[----:B------:R-:W-:Y:S01]  /*0360*/  @P6 FMUL R26, R26, 0.25 ;  /* 0x3e8000001a1a6820 */ /* 0x000fe20000400000 */
[----:B------:R-:W-:-:S02]  /*0370*/  FSEL R4, R23, 1, P6 ;  /* 0x3f80000017047808 */ /* 0x000fc40003000000 */
[C---:B0-----:R-:W-:Y:S02]  /*0380*/  FSETP.GT.AND P5, PT, R5.reuse, 8.50705917302346158658e+37, PT ;  /* 0x7e8000000500780b */ /* 0x041fe40003fa4000 */
[C---:B------:R-:W-:Y:S02]  /*0390*/  FSETP.GEU.AND P6, PT, R22.reuse, 1.175494350822287508e-38, PT ;  /* 0x008000001600780b */ /* 0x040fe40003fce000 */
[----:B------:R-:W-:Y:S02]  /*03a0*/  FSETP.GEU.AND P1, PT, R5, 1.175494350822287508e-38, PT ;  /* 0x008000000500780b */ /* 0x000fe40003f2e000 */
[C---:B--2---:R-:W-:Y:S02]  /*03b0*/  FSETP.GT.AND P3, PT, R27.reuse, 8.50705917302346158658e+37, PT ;  /* 0x7e8000001b00780b */ /* 0x044fe40003f64000 */
[----:B------:R-:W-:Y:S01]  /*03c0*/  FSETP.GEU.AND P0, PT, R27, 1.175494350822287508e-38, PT ;  /* 0x008000001b00780b */ /* 0x000fe20003f0e000 */
[----:B------:R-:W-:-:S04]  /*03d0*/  @P2 FMUL R22, R22, 0.25 ;  /* 0x3e80000016162820 */ /* 0x000fc80000400000 */
[----:B------:R-:W-:Y:S01]  /*03e0*/  @P5 FMUL R5, R5, 0.25 ;  /* 0x3e80000005055820 */ /* 0x000fe20000400000 */
[----:B------:R-:W-:Y:S01]  /*03f0*/  @!P4 FMUL R26, R26, 16777216 ;  /* 0x4b8000001a1ac820 */ /* 0x000fe20000400000 */
[----:B------:R-:W-:Y:S02]  /*0400*/  @!P6 FMUL R22, R22, 16777216 ;  /* 0x4b8000001616e820 */ /* 0x000fe40000400000 */
[----:B------:R-:W-:Y:S02]  /*0410*/  @!P1 FMUL R5, R5, 16777216 ;  /* 0x4b80000005059820 */ /* 0x000fe40000400000 */
[----:B------:R-:W-:Y:S01]  /*0420*/  @P3 FMUL R27, R27, 0.25 ;  /* 0x3e8000001b1b3820 */ /* 0x000fe20000400000 */
[----:B------:R-:W0:Y:S03]  /*0430*/  MUFU.RCP R7, R26 ;  /* 0x0000001a00077308 */ /* 0x000e260000001000 */
[----:B------:R-:W-:-:S05]  /*0440*/  @!P0 FMUL R27, R27, 16777216 ;  /* 0x4b8000001b1b8820 */ /* 0x000fca0000400000 */
[----:B------:R-:W1:Y:S01]  /*0450*/  MUFU.RCP R22, R22 ;  /* 0x0000001600167308 */ /* 0x000e620000001000 */
[C---:B------:R-:W-:Y:S02]  /*0460*/  FSEL R6, R23.reuse, 1, P5 ;  /* 0x3f80000017067808 */ /* 0x040fe40002800000 */
[C---:B------:R-:W-:Y:S02]  /*0470*/  FSEL R24, R23.reuse, 1, P3 ;  /* 0x3f80000017187808 */ /* 0x040fe40001800000 */
[----:B------:R-:W-:-:S03]  /*0480*/  FSEL R23, R23, 1, P2 ;  /* 0x3f80000017177808 */ /* 0x000fc60001000000 */
[----:B------:R-:W2:Y:S01]  /*0490*/  MUFU.RCP R5, R5 ;  /* 0x0000000500057308 */ /* 0x000ea20000001000 */
[----:B------:R-:W-:-:S07]  /*04a0*/  @!P4 FMUL R4, R4, 16777216 ;  /* 0x4b8000000404c820 */ /* 0x000fce0000400000 */
[----:B------:R-:W5:Y:S01]  /*04b0*/  MUFU.RCP R27, R27 ;  /* 0x0000001b001b7308 */ /* 0x000f620000001000 */
[----:B------:R-:W-:Y:S01]  /*04c0*/  @!P6 FMUL R23, R23, 16777216 ;  /* 0x4b8000001717e820 */ /* 0x000fe20000400000 */
[----:B0-----:R-:W-:Y:S01]  /*04d0*/  FMUL R4, R7, R4 ;  /* 0x0000000407047220 */ /* 0x001fe20000400000 */
[----:B------:R-:W-:Y:S01]  /*04e0*/  @!P1 FMUL R6, R6, 16777216 ;  /* 0x4b80000006069820 */ /* 0x000fe20000400000 */
[----:B------:R-:W-:Y:S01]  /*04f0*/  @!P0 FMUL R24, R24, 16777216 ;  /* 0x4b80000018188820 */ /* 0x000fe20000400000 */
[----:B-1----:R-:W-:Y:S01]  /*0500*/  FMUL R7, R22, R23 ;  /* 0x0000001716077220 */ /* 0x002fe20000400000 */
[----:B---3--:R-:W-:Y:S01]  /*0510*/  FADD R23, R2, -R8 ;  /* 0x8000000802177221 */ /* 0x008fe20000000000 */
[----:B------:R-:W-:Y:S01]  /*0520*/  FADD R8, R3, -R9 ;  /* 0x8000000903087221 */ /* 0x000fe20000000000 */
[----:B--2---:R-:W-:Y:S01]  /*0530*/  FMUL R5, R5, R6 ;  /* 0x0000000605057220 */ /* 0x004fe20000400000 */
[----:B----4-:R-:W-:Y:S01]  /*0540*/  FADD R9, R10, -R12 ;  /* 0x8000000c0a097221 */ /* 0x010fe20000000000 */
[----:B------:R-:W-:Y:S01]  /*0550*/  FADD R10, R11, -R13 ;  /* 0x8000000d0b0a7221 */ /* 0x000fe20000000000 */
[----:B------:R-:W0:Y:S01]  /*0560*/  LDC.64 R2, c[0x0][0x210] ;  /* 0x00008400ff027b82 */ /* 0x000e220000000a00 */
[----:B-----5:R-:W-:Y:S01]  /*0570*/  FMUL R6, R27, R24 ;  /* 0x000000181b067220 */ /* 0x020fe20000400000 */
[----:B------:R-:W-:Y:S01]  /*0580*/  FMUL R23, R4, R23 ;  /* 0x0000001704177220 */ /* 0x000fe20000400000 */
[----:B------:R-:W-:Y:S01]  /*0590*/  FMUL R8, R5, R8 ;  /* 0x0000000805087220 */ /* 0x000fe20000400000 */
[----:B------:R-:W-:Y:S01]  /*05a0*/  FMUL R10, R7, R10 ;  /* 0x0000000a070a7220 */ /* 0x000fe20000400000 */
[----:B------:R-:W-:Y:S01]  /*05b0*/  FMUL R9, R6, R9 ;  /* 0x0000000906097220 */ /* 0x000fe20000400000 */
[----:B------:R-:W-:Y:S01]  /*05c0*/  FFMA R14, R14, R23, R16 ;  /* 0x000000170e0e7223 */ /* 0x000fe20000000010 */
[----:B------:R-:W-:Y:S01]  /*05d0*/  FFMA R8, R15, R8, R17 ;  /* 0x000000080f087223 */ /* 0x000fe20000000011 */
[----:B------:R-:W-:Y:S01]  /*05e0*/  FFMA R19, R21, R10, R19 ;  /* 0x0000000a15137223 */ /* 0x000fe20000000013 */
[----:B------:R-:W-:-:S04]  /*05f0*/  FFMA R9, R20, R9, R18 ;  /* 0x0000000914097223 */ /* 0x000fc80000000012 */
[----:B------:R-:W-:Y:S02]  /*0600*/  FSETP.GT.AND P1, PT, R8, -R19, PT ;  /* 0x800000130800720b */ /* 0x000fe40003f24000 */
[C---:B------:R-:W-:Y:S01]  /*0610*/  FSETP.GT.AND P0, PT, R14.reuse, -R9, PT ;  /* 0x800000090e00720b */ /* 0x040fe20003f04000 */
[----:B------:R-:W-:Y:S01]  /*0620*/  FADD R14, R14, R9 ;  /* 0x000000090e0e7221 */ /* 0x000fe20000000000 */
[----:B------:R-:W-:Y:S01]  /*0630*/  FADD R15, R8, R19 ;  /* 0x00000013080f7221 */ /* 0x000fe20000000000 */
[----:B0-----:R-:W-:-:S08]  /*0640*/  IMAD.WIDE R2, R0, 0x4, R2 ;  /* 0x0000000400027825 */ /* 0x001fd000078e0202 */
[----:B------:R-:W-:Y:S02]  /*0650*/  @!P1 FMUL R15, R15, 0.10000000149011611938 ;  /* 0x3dcccccd0f0f9820 */ /* 0x000fe40000400000 */
[----:B------:R-:W-:-:S05]  /*0660*/  @!P0 FMUL R14, R14, 0.10000000149011611938 ;  /* 0x3dcccccd0e0e8820 */ /* 0x000fca0000400000 */
[----:B------:R-:W-:Y:S01]  /*0670*/  STG.E.64 desc[UR4][R2.64], R14 ;  /* 0x0000000e02007986 */ /* 0x000fe2000c101b04 */
[----:B------:R-:W-:Y:S05]  /*0680*/  EXIT ;  /* 0x000000000000794d */ /* 0x000fea0003800000 */
.L_x_0:
[----:B------:R-:W-:-:S00]  /*0690*/  BRA `(.L_x_0) ;  /* 0xfffffffc00fc7947 */ /* 0x000fc0000383ffff */
[----:B------:R-:W-:-:S00]  /*06a0*/  NOP ;  /* 0x0000000000007918 */ /* 0x000fc00000000000 */
        /* <DEDUP_REMOVED lines=13> */
.L_x_1:


//--------------------- .nv.global.init           --------------------------
	.section	.nv.global.init,"aw",@progbits
.nv.global.init:
	.type		_$_str,@object
	.size		_$_str,(_$_str_$_2 - _$_str)
_$_str:
        /*0000*/ 	.byte	0x5f, 0x5f, 0x43, 0x55, 0x44, 0x41, 0x5f, 0x46, 0x54, 0x5a, 0x00
	.type		_$_str_$_2,@object
	.size		_$_str_$_2,(.L_1 - _$_str_$_2)
_$_str_$_2:
        /*000b*/ 	.byte	0x5f, 0x5f, 0x43, 0x55, 0x44, 0x41, 0x5f, 0x50, 0x52, 0x45, 0x43, 0x5f, 0x53, 0x51, 0x52, 0x54
        /*001b*/ 	.byte	0x00
.L_1:


//--------------------- .nv.constant0.triton_poi_fused__native_batch_norm_legit_no_training_add_leaky_relu_10 --------------------------
	.section	.nv.constant0.triton_poi_fused__native_batch_norm_legit_no_training_add_leaky_relu_10,"a",@progbits
	.sectionflags	@""
	.align	4
.nv.constant0.triton_poi_fused__native_batch_norm_legit_no_training_add_leaky_relu_10:
	.zero		620
